//
// Generated by NVIDIA NVVM Compiler
//
// Compiler Build ID: CL-36424714
// Cuda compilation tools, release 13.0, V13.0.88
// Based on NVVM 20.0.0
//

.version 9.0
.target sm_100
.address_size 64

	// .globl	_Z13update_matrixPiS_ii

.visible .entry _Z13update_matrixPiS_ii(
	.param .u64 .ptr .align 1 _Z13update_matrixPiS_ii_param_0,
	.param .u64 .ptr .align 1 _Z13update_matrixPiS_ii_param_1,
	.param .u32 _Z13update_matrixPiS_ii_param_2,
	.param .u32 _Z13update_matrixPiS_ii_param_3
)
{
	.reg .pred 	%p<14>;
	.reg .b32 	%r<49>;
	.reg .b64 	%rd<22>;

	ld.param.u64 	%rd3, [_Z13update_matrixPiS_ii_param_0];
	ld.param.u64 	%rd4, [_Z13update_matrixPiS_ii_param_1];
	ld.param.u32 	%r9, [_Z13update_matrixPiS_ii_param_2];
	ld.param.u32 	%r10, [_Z13update_matrixPiS_ii_param_3];
	cvta.to.global.u64 	%rd1, %rd4;
	mov.u32 	%r12, %ctaid.x;
	mov.u32 	%r13, %ntid.x;
	mov.u32 	%r14, %tid.x;
	mad.lo.s32 	%r1, %r12, %r13, %r14;
	mov.u32 	%r15, %ctaid.y;
	mov.u32 	%r16, %ntid.y;
	mov.u32 	%r17, %tid.y;
	mad.lo.s32 	%r18, %r15, %r16, %r17;
	add.s32 	%r19, %r9, -1;
	setp.lt.s32 	%p1, %r1, %r19;
	add.s32 	%r20, %r10, -1;
	setp.lt.s32 	%p2, %r18, %r20;
	and.pred  	%p3, %p1, %p2;
	@%p3 bra 	$L__BB0_2;
	mad.lo.s32 	%r46, %r9, %r1, %r18;
	mul.wide.s32 	%rd20, %r46, 4;
	add.s64 	%rd21, %rd1, %rd20;
	mov.b32 	%r47, 0;
	st.global.u32 	[%rd21], %r47;
	bra.uni 	$L__BB0_13;
$L__BB0_2:
	setp.ne.s32 	%p4, %r1, 0;
	setp.ne.s32 	%p5, %r18, 0;
	and.pred  	%p6, %p4, %p5;
	@%p6 bra 	$L__BB0_4;
	mad.lo.s32 	%r44, %r9, %r1, %r18;
	mul.wide.s32 	%rd18, %r44, 4;
	add.s64 	%rd19, %rd1, %rd18;
	mov.b32 	%r45, 0;
	st.global.u32 	[%rd19], %r45;
	bra.uni 	$L__BB0_13;
$L__BB0_4:
	add.s32 	%r21, %r1, -1;
	mad.lo.s32 	%r22, %r21, %r9, %r18;
	cvta.to.global.u64 	%rd5, %rd3;
	mul.wide.s32 	%rd6, %r22, 4;
	add.s64 	%rd7, %rd5, %rd6;
	ld.global.u32 	%r23, [%rd7+-4];
	ld.global.u32 	%r24, [%rd7];
	add.s32 	%r25, %r24, %r23;
	ld.global.u32 	%r26, [%rd7+4];
	add.s32 	%r27, %r26, %r25;
	add.s32 	%r3, %r22, %r9;
	mul.wide.s32 	%rd8, %r9, 4;
	add.s64 	%rd2, %rd7, %rd8;
	ld.global.u32 	%r28, [%rd2+-4];
	add.s32 	%r29, %r28, %r27;
	ld.global.u32 	%r30, [%rd2];
	add.s32 	%r31, %r30, %r29;
	ld.global.u32 	%r32, [%rd2+4];
	add.s32 	%r33, %r32, %r31;
	add.s64 	%rd9, %rd2, %rd8;
	ld.global.u32 	%r34, [%rd9+-4];
	add.s32 	%r35, %r34, %r33;
	ld.global.u32 	%r36, [%rd9];
	add.s32 	%r37, %r36, %r35;
	ld.global.u32 	%r38, [%rd9+4];
	add.s32 	%r39, %r38, %r37;
	sub.s32 	%r4, %r39, %r30;
	bar.sync 	0;
	setp.gt.s32 	%p7, %r4, 1;
	@%p7 bra 	$L__BB0_7;
	ld.global.u32 	%r48, [%rd2];
	setp.ne.s32 	%p13, %r48, 1;
	@%p13 bra 	$L__BB0_12;
	mul.wide.s32 	%rd16, %r3, 4;
	add.s64 	%rd17, %rd1, %rd16;
	mov.b32 	%r43, 0;
	st.global.u32 	[%rd17], %r43;
	bra.uni 	$L__BB0_13;
$L__BB0_7:
	setp.lt.u32 	%p8, %r4, 4;
	@%p8 bra 	$L__BB0_10;
	ld.global.u32 	%r48, [%rd2];
	setp.ne.s32 	%p12, %r48, 1;
	@%p12 bra 	$L__BB0_12;
	mul.wide.s32 	%rd12, %r3, 4;
	add.s64 	%rd13, %rd1, %rd12;
	mov.b32 	%r42, 0;
	st.global.u32 	[%rd13], %r42;
	bra.uni 	$L__BB0_13;
$L__BB0_10:
	setp.ne.s32 	%p9, %r4, 3;
	ld.global.u32 	%r48, [%rd2];
	setp.ne.s32 	%p10, %r48, 0;
	or.pred  	%p11, %p9, %p10;
	@%p11 bra 	$L__BB0_12;
	mul.wide.s32 	%rd10, %r3, 4;
	add.s64 	%rd11, %rd1, %rd10;
	mov.b32 	%r41, 1;
	st.global.u32 	[%rd11], %r41;
	bra.uni 	$L__BB0_13;
$L__BB0_12:
	mul.wide.s32 	%rd14, %r3, 4;
	add.s64 	%rd15, %rd1, %rd14;
	st.global.u32 	[%rd15], %r48;
$L__BB0_13:
	bar.sync 	0;
	ret;

}


// ===== COMPILED SASS (sm_100) =====

	.target	sm_100

	.elftype	@"ET_EXEC"


//--------------------- .note.nv.tkinfo           --------------------------
	.section	.note.nv.tkinfo,"",@"SHT_NOTE"
	.sectionflags	@"SHF_NOTE_NV_TKINFO"
	.tkinfo
        /*0018*/ 	.word	0x00000002
        /*0030*/ 	.string	""
        /*0030*/ 	.string	"ptxas"
        /*0030*/ 	.string	"Cuda compilation tools, release 13.0, V13.0.88"
        /*0030*/ 	.string	"Build cuda_13.0.r13.0/compiler.36424714_0"
        /*0030*/ 	.string	"-arch sm_100 -m 64 "



//--------------------- .note.nv.cuinfo           --------------------------
	.section	.note.nv.cuinfo,"",@"SHT_NOTE"
	.sectionflags	@"SHF_NOTE_NV_CUINFO"
        /*0018*/ 	.short	0x0002
        /*001a*/ 	.short	0x0064
        /*001c*/ 	.short	0x0082
	.zero		2


//--------------------- .nv.info                  --------------------------
	.section	.nv.info,"",@"SHT_CUDA_INFO"
	.align	4


	//----- nvinfo : EIATTR_REGCOUNT
	.align		4
        /*0000*/ 	.byte	0x04, 0x2f
        /*0002*/ 	.short	(.L_1 - .L_0)
	.align		4
.L_0:
        /*0004*/ 	.word	index@(_Z13update_matrixPiS_ii)
        /*0008*/ 	.word	0x00000014


	//----- nvinfo : EIATTR_FRAME_SIZE
	.align		4
.L_1:
        /*000c*/ 	.byte	0x04, 0x11
        /*000e*/ 	.short	(.L_3 - .L_2)
	.align		4
.L_2:
        /*0010*/ 	.word	index@(_Z13update_matrixPiS_ii)
        /*0014*/ 	.word	0x00000000


	//----- nvinfo : EIATTR_MIN_STACK_SIZE
	.align		4
.L_3:
        /*0018*/ 	.byte	0x04, 0x12
        /*001a*/ 	.short	(.L_5 - .L_4)
	.align		4
.L_4:
        /*001c*/ 	.word	index@(_Z13update_matrixPiS_ii)
        /*0020*/ 	.word	0x00000000
.L_5:


//--------------------- .nv.compat                --------------------------
	.section	.nv.compat,"",@"SHT_CUDA_COMPAT_INFO"
	.align	4
        /*0000*/ 	.byte	0x02, 0x09, 0x00, 0x00, 0x02, 0x02, 0x01, 0x00, 0x02, 0x05, 0x05, 0x00, 0x03, 0x07, 0x01, 0x01
        /*0010*/ 	.byte	0x02, 0x03, 0x00, 0x00, 0x02, 0x06, 0x01, 0x00, 0x04, 0x0b, 0x08, 0x00, 0x09, 0x00, 0x00, 0x00
        /*0020*/ 	.byte	0x00, 0x00, 0x00, 0x00


//--------------------- .nv.info._Z13update_matrixPiS_ii --------------------------
	.section	.nv.info._Z13update_matrixPiS_ii,"",@"SHT_CUDA_INFO"
	.sectionflags	@""
	.align	4


	//----- nvinfo : EIATTR_CUDA_API_VERSION
	.align		4
        /*0000*/ 	.byte	0x04, 0x37
        /*0002*/ 	.short	(.L_7 - .L_6)
.L_6:
        /*0004*/ 	.word	0x00000082


	//----- nvinfo : EIATTR_KPARAM_INFO
	.align		4
.L_7:
        /*0008*/ 	.byte	0x04, 0x17
        /*000a*/ 	.short	(.L_9 - .L_8)
.L_8:
        /*000c*/ 	.word	0x00000000
        /*0010*/ 	.short	0x0003
        /*0012*/ 	.short	0x0014
        /*0014*/ 	.byte	0x00, 0xf0, 0x11, 0x00


	//----- nvinfo : EIATTR_KPARAM_INFO
	.align		4
.L_9:
        /*0018*/ 	.byte	0x04, 0x17
        /*001a*/ 	.short	(.L_11 - .L_10)
.L_10:
        /*001c*/ 	.word	0x00000000
        /*0020*/ 	.short	0x0002
        /*0022*/ 	.short	0x0010
        /*0024*/ 	.byte	0x00, 0xf0, 0x11, 0x00


	//----- nvinfo : EIATTR_KPARAM_INFO
	.align		4
.L_11:
        /*0028*/ 	.byte	0x04, 0x17
        /*002a*/ 	.short	(.L_13 - .L_12)
.L_12:
        /*002c*/ 	.word	0x00000000
        /*0030*/ 	.short	0x0001
        /*0032*/ 	.short	0x0008
        /*0034*/ 	.byte	0x00, 0xf5, 0x21, 0x00


	//----- nvinfo : EIATTR_KPARAM_INFO
	.align		4
.L_13:
        /*0038*/ 	.byte	0x04, 0x17
        /*003a*/ 	.short	(.L_15 - .L_14)
.L_14:
        /*003c*/ 	.word	0x00000000
        /*0040*/ 	.short	0x0000
        /*0042*/ 	.short	0x0000
        /*0044*/ 	.byte	0x00, 0xf5, 0x21, 0x00


	//----- nvinfo : EIATTR_SPARSE_MMA_MASK
	.align		4
.L_15:
        /*0048*/ 	.byte	0x03, 0x50
        /*004a*/ 	.short	0x0000


	//----- nvinfo : EIATTR_MAXREG_COUNT
	.align		4
        /*004c*/ 	.byte	0x03, 0x1b
        /*004e*/ 	.short	0x00ff


	//----- nvinfo : EIATTR_NUM_BARRIERS
	.align		4
        /*0050*/ 	.byte	0x02, 0x4c
        /*0052*/ 	.byte	0x01
	.zero		1


	//----- nvinfo : EIATTR_MERCURY_ISA_VERSION
	.align		4
        /*0054*/ 	.byte	0x03, 0x5f
        /*0056*/ 	.short	0x0101


	//----- nvinfo : EIATTR_VRC_CTA_INIT_COUNT
	.align		4
        /*0058*/ 	.byte	0x02, 0x4a
	.zero		1
	.zero		1


	//----- nvinfo : EIATTR_EXIT_INSTR_OFFSETS
	.align		4
        /*005c*/ 	.byte	0x04, 0x1c
        /*005e*/ 	.short	(.L_17 - .L_16)


	//   ....[0]....
.L_16:
        /*0060*/ 	.word	0x00000510


	//----- nvinfo : EIATTR_CRS_STACK_SIZE
	.align		4
.L_17:
        /*0064*/ 	.byte	0x04, 0x1e
        /*0066*/ 	.short	(.L_19 - .L_18)
.L_18:
        /*0068*/ 	.word	0x00000000


	//----- nvinfo : EIATTR_CBANK_PARAM_SIZE
	.align		4
.L_19:
        /*006c*/ 	.byte	0x03, 0x19
        /*006e*/ 	.short	0x0018


	//----- nvinfo : EIATTR_PARAM_CBANK
	.align		4
        /*0070*/ 	.byte	0x04, 0x0a
        /*0072*/ 	.short	(.L_21 - .L_20)
	.align		4
.L_20:
        /*0074*/ 	.word	index@(.nv.constant0._Z13update_matrixPiS_ii)
        /*0078*/ 	.short	0x0380
        /*007a*/ 	.short	0x0018


	//----- nvinfo : EIATTR_SW_WAR
	.align		4
.L_21:
        /*007c*/ 	.byte	0x04, 0x36
        /*007e*/ 	.short	(.L_23 - .L_22)
.L_22:
        /*0080*/ 	.word	0x00000008
.L_23:


//--------------------- .nv.callgraph             --------------------------
	.section	.nv.callgraph,"",@"SHT_CUDA_CALLGRAPH"
	.align	4
	.sectionentsize	8
	.align		4
        /*0000*/ 	.word	0x00000000
	.align		4
        /*0004*/ 	.word	0xffffffff
	.align		4
        /*0008*/ 	.word	0x00000000
	.align		4
        /*000c*/ 	.word	0xfffffffe
	.align		4
        /*0010*/ 	.word	0x00000000
	.align		4
        /*0014*/ 	.word	0xfffffffd
	.align		4
        /*0018*/ 	.word	0x00000000
	.align		4
        /*001c*/ 	.word	0xfffffffc


//--------------------- .text._Z13update_matrixPiS_ii --------------------------
	.section	.text._Z13update_matrixPiS_ii,"ax",@progbits
	.align	128
        .global         _Z13update_matrixPiS_ii
        .type           _Z13update_matrixPiS_ii,@function
        .size           _Z13update_matrixPiS_ii,(.L_x_5 - _Z13update_matrixPiS_ii)
        .other          _Z13update_matrixPiS_ii,@"STO_CUDA_ENTRY STV_DEFAULT"
_Z13update_matrixPiS_ii:
.text._Z13update_matrixPiS_ii:
[----:B------:R-:W-:Y:S01]  /*0000*/  LDC R1, c[0x0][0x37c] ;  /* 0x0000df00ff017b82 */ /* 0x000fe20000000800 */
[----:B------:R-:W0:Y:S07]  /*0010*/  S2R R4, SR_TID.Y ;  /* 0x0000000000047919 */ /* 0x000e2e0000002200 */
[----:B------:R-:W1:Y:S01]  /*0020*/  LDC R0, c[0x0][0x360] ;  /* 0x0000d800ff007b82 */ /* 0x000e620000000800 */
[----:B------:R-:W1:Y:S07]  /*0030*/  S2R R5, SR_TID.X ;  /* 0x0000000000057919 */ /* 0x000e6e0000002100 */
[----:B------:R-:W0:Y:S08]  /*0040*/  S2UR UR5, SR_CTAID.Y ;  /* 0x00000000000579c3 */ /* 0x000e300000002600 */
[----:B------:R-:W0:Y:S08]  /*0050*/  LDC R9, c[0x0][0x364] ;  /* 0x0000d900ff097b82 */ /* 0x000e300000000800 */
[----:B------:R-:W2:Y:S08]  /*0060*/  LDC.64 R2, c[0x0][0x390] ;  /* 0x0000e400ff027b82 */ /* 0x000eb00000000a00 */
[----:B------:R-:W1:Y:S01]  /*0070*/  S2UR UR4, SR_CTAID.X ;  /* 0x00000000000479c3 */ /* 0x000e620000002500 */
[----:B0-----:R-:W-:-:S02]  /*0080*/  IMAD R9, R9, UR5, R4 ;  /* 0x0000000509097c24 */ /* 0x001fc4000f8e0204 */
[----:B--2---:R-:W-:-:S05]  /*0090*/  VIADD R4, R3, 0xffffffff ;  /* 0xffffffff03047836 */ /* 0x004fca0000000000 */
[----:B------:R-:W-:Y:S01]  /*00a0*/  ISETP.GE.AND P0, PT, R9, R4, PT ;  /* 0x000000040900720c */ /* 0x000fe20003f06270 */
[----:B-1----:R-:W-:Y:S01]  /*00b0*/  IMAD R3, R0, UR4, R5 ;  /* 0x0000000400037c24 */ /* 0x002fe2000f8e0205 */
[----:B------:R-:W0:Y:S01]  /*00c0*/  LDCU.64 UR4, c[0x0][0x358] ;  /* 0x00006b00ff0477ac */ /* 0x000e220008000a00 */
[----:B------:R-:W-:-:S05]  /*00d0*/  VIADD R0, R2, 0xffffffff ;  /* 0xffffffff02007836 */ /* 0x000fca0000000000 */
[----:B------:R-:W-:-:S13]  /*00e0*/  ISETP.LT.AND P0, PT, R3, R0, !P0 ;  /* 0x000000000300720c */ /* 0x000fda0004701270 */
[----:B------:R-:W1:Y:S01]  /*00f0*/  @!P0 LDC.64 R4, c[0x0][0x388] ;  /* 0x0000e200ff048b82 */ /* 0x000e620000000a00 */
[----:B------:R-:W-:-:S04]  /*0100*/  @!P0 IMAD R7, R3, R2, R9 ;  /* 0x0000000203078224 */ /* 0x000fc800078e0209 */
[----:B-1----:R-:W-:-:S05]  /*0110*/  @!P0 IMAD.WIDE R4, R7, 0x4, R4 ;  /* 0x0000000407048825 */ /* 0x002fca00078e0204 */
[----:B0-----:R0:W-:Y:S01]  /*0120*/  @!P0 STG.E desc[UR4][R4.64], RZ ;  /* 0x000000ff04008986 */ /* 0x0011e2000c101904 */
[----:B------:R-:W-:Y:S05]  /*0130*/  @!P0 BRA `(.L_x_0) ;  /* 0x0000000000ec8947 */ /* 0x000fea0003800000 */
[----:B------:R-:W-:-:S04]  /*0140*/  ISETP.NE.AND P0, PT, R9, RZ, PT ;  /* 0x000000ff0900720c */ /* 0x000fc80003f05270 */
[----:B------:R-:W-:-:S13]  /*0150*/  ISETP.NE.AND P0, PT, R3, RZ, P0 ;  /* 0x000000ff0300720c */ /* 0x000fda0000705270 */
[----:B0-----:R-:W0:Y:S01]  /*0160*/  @!P0 LDC.64 R4, c[0x0][0x388] ;  /* 0x0000e200ff048b82 */ /* 0x001e220000000a00 */
[----:B------:R-:W-:-:S04]  /*0170*/  @!P0 IMAD R7, R3, R2, R9 ;  /* 0x0000000203078224 */ /* 0x000fc800078e0209 */
[----:B0-----:R-:W-:-:S05]  /*0180*/  @!P0 IMAD.WIDE R4, R7, 0x4, R4 ;  /* 0x0000000407048825 */ /* 0x001fca00078e0204 */
[----:B------:R1:W-:Y:S01]  /*0190*/  @!P0 STG.E desc[UR4][R4.64], RZ ;  /* 0x000000ff04008986 */ /* 0x0003e2000c101904 */
[----:B------:R-:W-:Y:S05]  /*01a0*/  @!P0 BRA `(.L_x_0) ;  /* 0x0000000000d08947 */ /* 0x000fea0003800000 */
[----:B------:R-:W0:Y:S01]  /*01b0*/  LDC.64 R6, c[0x0][0x380] ;  /* 0x0000e000ff067b82 */ /* 0x000e220000000a00 */
[----:B------:R-:W-:-:S05]  /*01c0*/  IADD3 R3, PT, PT, R3, -0x1, RZ ;  /* 0xffffffff03037810 */ /* 0x000fca0007ffe0ff */
[----:B------:R-:W-:-:S04]  /*01d0*/  IMAD R3, R3, R2, R9 ;  /* 0x0000000203037224 */ /* 0x000fc800078e0209 */
[----:B0-----:R-:W-:-:S05]  /*01e0*/  IMAD.WIDE R6, R3, 0x4, R6 ;  /* 0x0000000403067825 */ /* 0x001fca00078e0206 */
[----:B------:R-:W2:Y:S01]  /*01f0*/  LDG.E R0, desc[UR4][R6.64+-0x4] ;  /* 0xfffffc0406007981 */ /* 0x000ea2000c1e1900 */
[----:B-1----:R-:W-:-:S03]  /*0200*/  IMAD.WIDE R4, R2, 0x4, R6 ;  /* 0x0000000402047825 */ /* 0x002fc600078e0206 */
[----:B------:R-:W2:Y:S04]  /*0210*/  LDG.E R11, desc[UR4][R6.64] ;  /* 0x00000004060b7981 */ /* 0x000ea8000c1e1900 */
[----:B------:R0:W2:Y:S01]  /*0220*/  LDG.E R10, desc[UR4][R6.64+0x4] ;  /* 0x00000404060a7981 */ /* 0x0000a2000c1e1900 */
[----:B------:R-:W-:-:S03]  /*0230*/  IMAD.WIDE R8, R2, 0x4, R4 ;  /* 0x0000000402087825 */ /* 0x000fc600078e0204 */
[----:B------:R-:W3:Y:S04]  /*0240*/  LDG.E R13, desc[UR4][R4.64+-0x4] ;  /* 0xfffffc04040d7981 */ /* 0x000ee8000c1e1900 */
[----:B------:R-:W3:Y:S04]  /*0250*/  LDG.E R12, desc[UR4][R4.64] ;  /* 0x00000004040c7981 */ /* 0x000ee8000c1e1900 */
[----:B------:R-:W4:Y:S04]  /*0260*/  LDG.E R15, desc[UR4][R4.64+0x4] ;  /* 0x00000404040f7981 */ /* 0x000f28000c1e1900 */
[----:B------:R-:W4:Y:S04]  /*0270*/  LDG.E R14, desc[UR4][R8.64+-0x4] ;  /* 0xfffffc04080e7981 */ /* 0x000f28000c1e1900 */
[----:B------:R-:W5:Y:S04]  /*0280*/  LDG.E R17, desc[UR4][R8.64] ;  /* 0x0000000408117981 */ /* 0x000f68000c1e1900 */
[----:B------:R-:W5:Y:S01]  /*0290*/  LDG.E R16, desc[UR4][R8.64+0x4] ;  /* 0x0000040408107981 */ /* 0x000f62000c1e1900 */
[----:B------:R-:W-:Y:S05]  /*02a0*/  WARPSYNC.ALL ;  /* 0x0000000000007948 */ /* 0x000fea0003800000 */
[----:B0-----:R-:W-:Y:S01]  /*02b0*/  IADD3 R7, PT, PT, R3, R2, RZ ;  /* 0x0000000203077210 */ /* 0x001fe20007ffe0ff */
[----:B------:R-:W-:Y:S01]  /*02c0*/  BAR.SYNC.DEFER_BLOCKING 0x0 ;  /* 0x0000000000007b1d */ /* 0x000fe20000010000 */
[----:B--2---:R-:W-:-:S04]  /*02d0*/  IADD3 R0, PT, PT, R10, R11, R0 ;  /* 0x0000000b0a007210 */ /* 0x004fc80007ffe000 */
[----:B---3--:R-:W-:-:S04]  /*02e0*/  IADD3 R0, PT, PT, R12, R13, R0 ;  /* 0x0000000d0c007210 */ /* 0x008fc80007ffe000 */
[----:B----4-:R-:W-:-:S04]  /*02f0*/  IADD3 R0, PT, PT, R14, R15, R0 ;  /* 0x0000000f0e007210 */ /* 0x010fc80007ffe000 */
[----:B-----5:R-:W-:-:S05]  /*0300*/  IADD3 R17, PT, PT, R16, R17, R0 ;  /* 0x0000001110117210 */ /* 0x020fca0007ffe000 */
[----:B------:R-:W-:-:S05]  /*0310*/  IMAD.IADD R17, R17, 0x1, -R12 ;  /* 0x0000000111117824 */ /* 0x000fca00078e0a0c */
[----:B------:R-:W-:-:S13]  /*0320*/  ISETP.GT.AND P0, PT, R17, 0x1, PT ;  /* 0x000000011100780c */ /* 0x000fda0003f04270 */
[----:B------:R-:W-:Y:S05]  /*0330*/  @P0 BRA `(.L_x_1) ;  /* 0x00000000001c0947 */ /* 0x000fea0003800000 */
[----:B------:R-:W2:Y:S02]  /*0340*/  LDG.E R5, desc[UR4][R4.64] ;  /* 0x0000000404057981 */ /* 0x000ea4000c1e1900 */
[----:B--2---:R-:W-:-:S13]  /*0350*/  ISETP.NE.AND P0, PT, R5, 0x1, PT ;  /* 0x000000010500780c */ /* 0x004fda0003f05270 */
[----:B------:R-:W-:Y:S05]  /*0360*/  @P0 BRA `(.L_x_2) ;  /* 0x0000000000540947 */ /* 0x000fea0003800000 */
[----:B------:R-:W0:Y:S02]  /*0370*/  LDC.64 R2, c[0x0][0x388] ;  /* 0x0000e200ff027b82 */ /* 0x000e240000000a00 */
[----:B0-----:R-:W-:-:S05]  /*0380*/  IMAD.WIDE R2, R7, 0x4, R2 ;  /* 0x0000000407027825 */ /* 0x001fca00078e0202 */
[----:B------:R2:W-:Y:S01]  /*0390*/  STG.E desc[UR4][R2.64], RZ ;  /* 0x000000ff02007986 */ /* 0x0005e2000c101904 */
[----:B------:R-:W-:Y:S05]  /*03a0*/  BRA `(.L_x_0) ;  /* 0x0000000000507947 */ /* 0x000fea0003800000 */
.L_x_1:
[----:B------:R-:W-:-:S13]  /*03b0*/  ISETP.GE.U32.AND P0, PT, R17, 0x4, PT ;  /* 0x000000041100780c */ /* 0x000fda0003f06070 */
[----:B------:R-:W-:Y:S05]  /*03c0*/  @!P0 BRA `(.L_x_3) ;  /* 0x00000000001c8947 */ /* 0x000fea0003800000 */
[----:B------:R-:W2:Y:S02]  /*03d0*/  LDG.E R5, desc[UR4][R4.64] ;  /* 0x0000000404057981 */ /* 0x000ea4000c1e1900 */
[----:B--2---:R-:W-:-:S13]  /*03e0*/  ISETP.NE.AND P0, PT, R5, 0x1, PT ;  /* 0x000000010500780c */ /* 0x004fda0003f05270 */
[----:B------:R-:W-:Y:S05]  /*03f0*/  @P0 BRA `(.L_x_2) ;  /* 0x0000000000300947 */ /* 0x000fea0003800000 */
[----:B------:R-:W0:Y:S02]  /*0400*/  LDC.64 R2, c[0x0][0x388] ;  /* 0x0000e200ff027b82 */ /* 0x000e240000000a00 */
[----:B0-----:R-:W-:-:S05]  /*0410*/  IMAD.WIDE R2, R7, 0x4, R2 ;  /* 0x0000000407027825 */ /* 0x001fca00078e0202 */
[----:B------:R0:W-:Y:S01]  /*0420*/  STG.E desc[UR4][R2.64], RZ ;  /* 0x000000ff02007986 */ /* 0x0001e2000c101904 */
[----:B------:R-:W-:Y:S05]  /*0430*/  BRA `(.L_x_0) ;  /* 0x00000000002c7947 */ /* 0x000fea0003800000 */
.L_x_3:
[----:B------:R-:W2:Y:S02]  /*0440*/  LDG.E R5, desc[UR4][R4.64] ;  /* 0x0000000404057981 */ /* 0x000ea4000c1e1900 */
[----:B--2---:R-:W-:-:S04]  /*0450*/  ISETP.NE.AND P0, PT, R5, RZ, PT ;  /* 0x000000ff0500720c */ /* 0x004fc80003f05270 */
[----:B------:R-:W-:-:S13]  /*0460*/  ISETP.NE.OR P0, PT, R17, 0x3, P0 ;  /* 0x000000031100780c */ /* 0x000fda0000705670 */
[----:B------:R-:W0:Y:S01]  /*0470*/  @!P0 LDC.64 R2, c[0x0][0x388] ;  /* 0x0000e200ff028b82 */ /* 0x000e220000000a00 */
[----:B------:R-:W-:Y:S01]  /*0480*/  @!P0 MOV R9, 0x1 ;  /* 0x0000000100098802 */ /* 0x000fe20000000f00 */
[----:B0-----:R-:W-:-:S05]  /*0490*/  @!P0 IMAD.WIDE R2, R7, 0x4, R2 ;  /* 0x0000000407028825 */ /* 0x001fca00078e0202 */
[----:B------:R3:W-:Y:S01]  /*04a0*/  @!P0 STG.E desc[UR4][R2.64], R9 ;  /* 0x0000000902008986 */ /* 0x0007e2000c101904 */
[----:B------:R-:W-:Y:S05]  /*04b0*/  @!P0 BRA `(.L_x_0) ;  /* 0x00000000000c8947 */ /* 0x000fea0003800000 */
.L_x_2:
[----:B---3--:R-:W0:Y:S02]  /*04c0*/  LDC.64 R2, c[0x0][0x388] ;  /* 0x0000e200ff027b82 */ /* 0x008e240000000a00 */
[----:B0-----:R-:W-:-:S05]  /*04d0*/  IMAD.WIDE R2, R7, 0x4, R2 ;  /* 0x0000000407027825 */ /* 0x001fca00078e0202 */
[----:B------:R4:W-:Y:S02]  /*04e0*/  STG.E desc[UR4][R2.64], R5 ;  /* 0x0000000502007986 */ /* 0x0009e4000c101904 */
.L_x_0:
[----:B------:R-:W-:Y:S05]  /*04f0*/  WARPSYNC.ALL ;  /* 0x0000000000007948 */ /* 0x000fea0003800000 */
[----:B------:R-:W-:Y:S06]  /*0500*/  BAR.SYNC.DEFER_BLOCKING 0x0 ;  /* 0x0000000000007b1d */ /* 0x000fec0000010000 */
[----:B------:R-:W-:Y:S05]  /*0510*/  EXIT ;  /* 0x000000000000794d */ /* 0x000fea0003800000 */
.L_x_4:
[----:B------:R-:W-:-:S00]  /*0520*/  BRA `(.L_x_4) ;  /* 0xfffffffc00fc7947 */ /* 0x000fc0000383ffff */
[----:B------:R-:W-:-:S00]  /*0530*/  NOP ;  /* 0x0000000000007918 */ /* 0x000fc00000000000 */
        /* <DEDUP_REMOVED lines=12> */
.L_x_5:


//--------------------- .nv.shared.reserved.0     --------------------------
	.section	.nv.shared.reserved.0,"aw",@nobits
	.weak		__nv_reservedSMEM_offset_0_alias
	.size		__nv_reservedSMEM_offset_0_alias, 0, 64
	.other		__nv_reservedSMEM_offset_0_alias,@"STO_CUDA_RESERVED_SHARED STV_DEFAULT"
__nv_reservedSMEM_offset_0_alias:
	.zero		0
	.zero		64


//--------------------- .nv.constant0._Z13update_matrixPiS_ii --------------------------
	.section	.nv.constant0._Z13update_matrixPiS_ii,"a",@progbits
	.sectionflags	@""
	.align	4
.nv.constant0._Z13update_matrixPiS_ii:
	.zero		920


//--------------------- SYMBOLS --------------------------

	.type		.nv.reservedSmem.offset0,@object
	.size		.nv.reservedSmem.offset0,0x4
